	.headerflags	@"EF_CUDA_TEXMODE_UNIFIED EF_CUDA_64BIT_ADDRESS EF_CUDA_ACCELERATORS EF_CUDA_SM90 EF_CUDA_VIRTUAL_SM(EF_CUDA_SM90)"
	.elftype	@"ET_EXEC"


//--------------------- .nv.info                  --------------------------
	.section	.nv.info,"",@"SHT_CUDA_INFO"
	.align	4


	//----- nvinfo : EIATTR_REGCOUNT
	.align		4
        /*0000*/ 	.byte	0x04, 0x2f
        /*0002*/ 	.short	(.L_1 - .L_0)
	.align		4
.L_0:
        /*0004*/ 	.word	index@(triton_poi_fused__softmax_63)
        /*0008*/ 	.word	0x0000000c


	//----- nvinfo : EIATTR_MIN_STACK_SIZE
	.align		4
.L_1:
        /*000c*/ 	.byte	0x04, 0x12
        /*000e*/ 	.short	(.L_3 - .L_2)
	.align		4
.L_2:
        /*0010*/ 	.word	index@(triton_poi_fused__softmax_63)
        /*0014*/ 	.word	0x00000000


	//----- nvinfo : EIATTR_FRAME_SIZE
	.align		4
.L_3:
        /*0018*/ 	.byte	0x04, 0x11
        /*001a*/ 	.short	(.L_5 - .L_4)
	.align		4
.L_4:
        /*001c*/ 	.word	index@(triton_poi_fused__softmax_63)
        /*0020*/ 	.word	0x00000000


	//----- nvinfo : EIATTR_MIN_STACK_SIZE
	.align		4
.L_5:
        /*0024*/ 	.byte	0x04, 0x12
        /*0026*/ 	.short	(.L_7 - .L_6)
	.align		4
.L_6:
        /*0028*/ 	.word	index@(triton_poi_fused__softmax_63)
        /*002c*/ 	.word	0x00000000
.L_7:


//--------------------- .nv.info.triton_poi_fused__softmax_63 --------------------------
	.section	.nv.info.triton_poi_fused__softmax_63,"",@"SHT_CUDA_INFO"
	.sectionflags	@""
	.align	4


	//----- nvinfo : EIATTR_CUDA_API_VERSION
	.align		4
        /*0000*/ 	.byte	0x04, 0x37
        /*0002*/ 	.short	(.L_9 - .L_8)
.L_8:
        /*0004*/ 	.word	0x0000007c


	//----- nvinfo : EIATTR_KPARAM_INFO
	.align		4
.L_9:
        /*0008*/ 	.byte	0x04, 0x17
        /*000a*/ 	.short	(.L_11 - .L_10)
.L_10:
        /*000c*/ 	.word	0x00000000
        /*0010*/ 	.short	0x0002
        /*0012*/ 	.short	0x0010
        /*0014*/ 	.byte	0x00, 0xf0, 0x11, 0x00


	//----- nvinfo : EIATTR_KPARAM_INFO
	.align		4
.L_11:
        /*0018*/ 	.byte	0x04, 0x17
        /*001a*/ 	.short	(.L_13 - .L_12)
.L_12:
        /*001c*/ 	.word	0x00000000
        /*0020*/ 	.short	0x0001
        /*0022*/ 	.short	0x0008
        /*0024*/ 	.byte	0x00, 0xf4, 0x21, 0x00


	//----- nvinfo : EIATTR_KPARAM_INFO
	.align		4
.L_13:
        /*0028*/ 	.byte	0x04, 0x17
        /*002a*/ 	.short	(.L_15 - .L_14)
.L_14:
        /*002c*/ 	.word	0x00000000
        /*0030*/ 	.short	0x0000
        /*0032*/ 	.short	0x0000
        /*0034*/ 	.byte	0x00, 0xf4, 0x21, 0x00


	//----- nvinfo : EIATTR_SPARSE_MMA_MASK
	.align		4
.L_15:
        /*0038*/ 	.byte	0x03, 0x50
        /*003a*/ 	.short	0x0000


	//----- nvinfo : EIATTR_MAXREG_COUNT
	.align		4
        /*003c*/ 	.byte	0x03, 0x1b
        /*003e*/ 	.short	0x00ff


	//----- nvinfo : EIATTR_EXIT_INSTR_OFFSETS
	.align		4
        /*0040*/ 	.byte	0x04, 0x1c
        /*0042*/ 	.short	(.L_17 - .L_16)


	//   ....[0]....
.L_16:
        /*0044*/ 	.word	0x00000250


	//----- nvinfo : EIATTR_REQNTID
	.align		4
.L_17:
        /*0048*/ 	.byte	0x04, 0x10
        /*004a*/ 	.short	(.L_19 - .L_18)
.L_18:
        /*004c*/ 	.word	0x00000080
        /*0050*/ 	.word	0x00000001
        /*0054*/ 	.word	0x00000001


	//----- nvinfo : EIATTR_CBANK_PARAM_SIZE
	.align		4
.L_19:
        /*0058*/ 	.byte	0x03, 0x19
        /*005a*/ 	.short	0x0014


	//----- nvinfo : EIATTR_PARAM_CBANK
	.align		4
        /*005c*/ 	.byte	0x04, 0x0a
        /*005e*/ 	.short	(.L_21 - .L_20)
	.align		4
.L_20:
        /*0060*/ 	.word	index@(.nv.constant0.triton_poi_fused__softmax_63)
        /*0064*/ 	.short	0x0210
        /*0066*/ 	.short	0x0014


	//----- nvinfo : EIATTR_SW_WAR
	.align		4
.L_21:
        /*0068*/ 	.byte	0x04, 0x36
        /*006a*/ 	.short	(.L_23 - .L_22)
.L_22:
        /*006c*/ 	.word	0x00000008
.L_23:


//--------------------- .nv.callgraph             --------------------------
	.section	.nv.callgraph,"",@"SHT_CUDA_CALLGRAPH"
	.align	4
	.sectionentsize	8
	.align		4
        /*0000*/ 	.word	0x00000000
	.align		4
        /*0004*/ 	.word	0xffffffff
	.align		4
        /*0008*/ 	.word	0x00000000
	.align		4
        /*000c*/ 	.word	0xfffffffe
	.align		4
        /*0010*/ 	.word	0x00000000
	.align		4
        /*0014*/ 	.word	0xfffffffd
	.align		4
        /*0018*/ 	.word	0x00000000
	.align		4
        /*001c*/ 	.word	0xfffffffc


//--------------------- .text.triton_poi_fused__softmax_63 --------------------------
	.section	.text.triton_poi_fused__softmax_63,"ax",@progbits
	.align	128
        .global         triton_poi_fused__softmax_63
        .type           triton_poi_fused__softmax_63,@function
        .size           triton_poi_fused__softmax_63,(.L_x_1 - triton_poi_fused__softmax_63)
        .other          triton_poi_fused__softmax_63,@"STO_CUDA_ENTRY STV_DEFAULT"
triton_poi_fused__softmax_63:
.text.triton_poi_fused__softmax_63:
[----:B------:R-:W-:Y:S01]  /*0000*/  LDC R1, c[0x0][0x28] ;  /* 0x00000a00ff017b82 */ /* 0x000fe20000000800 */
[----:B------:R-:W1:Y:S07]  /*0010*/  S2R R0, SR_TID.X ;  /* 0x0000000000007919 */ /* 0x000e6e0000002100 */
[----:B------:R-:W2:Y:S01]  /*0020*/  LDC.64 R2, c[0x0][0x210] ;  /* 0x00008400ff027b82 */ /* 0x000ea20000000a00 */
[----:B------:R-:W-:Y:S01]  /*0030*/  ULDC.64 UR4, c[0x0][0x208] ;  /* 0x0000820000047ab9 */ /* 0x000fe20000000a00 */
[----:B------:R-:W3:Y:S01]  /*0040*/  S2R R7, SR_CTAID.X ;  /* 0x0000000000077919 */ /* 0x000ee20000002500 */
[----:B-1----:R-:W-:-:S02]  /*0050*/  LOP3.LUT R0, R0, 0x7f, RZ, 0xc0, !PT ;  /* 0x0000007f00007812 */ /* 0x002fc400078ec0ff */
[----:B---3--:R-:W-:-:S03]  /*0060*/  SHF.R.S32.HI R4, RZ, 0x18, R7 ;  /* 0x00000018ff047819 */ /* 0x008fc60000011407 */
[----:B------:R-:W-:Y:S01]  /*0070*/  IMAD R7, R7, 0x80, R0 ;  /* 0x0000008007077824 */ /* 0x000fe200078e0200 */
[----:B------:R-:W-:-:S04]  /*0080*/  SGXT R0, R4, 0x1 ;  /* 0x000000010400781a */ /* 0x000fc80000000200 */
[----:B------:R-:W-:-:S04]  /*0090*/  LEA.HI R0, R0, R7, RZ, 0x2 ;  /* 0x0000000700007211 */ /* 0x000fc800078f10ff */
[----:B------:R-:W-:-:S05]  /*00a0*/  LOP3.LUT R5, R0, 0xfffffffc, RZ, 0xc0, !PT ;  /* 0xfffffffc00057812 */ /* 0x000fca00078ec0ff */
[----:B--2---:R-:W-:-:S05]  /*00b0*/  IMAD.WIDE R4, R5, 0x4, R2 ;  /* 0x0000000405047825 */ /* 0x004fca00078e0202 */
[----:B------:R-:W2:Y:S04]  /*00c0*/  LDG.E.EL R9, desc[UR4][R4.64] ;  /* 0x0000000404097981 */ /* 0x000ea8000c2e1900 */
[----:B------:R-:W3:Y:S04]  /*00d0*/  LDG.E.EL R0, desc[UR4][R4.64+0x4] ;  /* 0x0000040404007981 */ /* 0x000ee8000c2e1900 */
[----:B------:R-:W4:Y:S04]  /*00e0*/  LDG.E.EL R6, desc[UR4][R4.64+0x8] ;  /* 0x0000080404067981 */ /* 0x000f28000c2e1900 */
[----:B------:R-:W5:Y:S01]  /*00f0*/  LDG.E.EL R8, desc[UR4][R4.64+0xc] ;  /* 0x00000c0404087981 */ /* 0x000f62000c2e1900 */
[----:B------:R-:W-:-:S06]  /*0100*/  IMAD.WIDE R2, R7, 0x4, R2 ;  /* 0x0000000407027825 */ /* 0x000fcc00078e0202 */
[----:B------:R-:W5:Y:S01]  /*0110*/  LDG.E R2, desc[UR4][R2.64] ;  /* 0x0000000402027981 */ /* 0x000f62000c1e1900 */
[C---:B--2---:R-:W-:Y:S02]  /*0120*/  FSETP.NAN.AND P1, PT, R9.reuse, R9, PT ;  /* 0x000000090900720b */ /* 0x044fe40003f28000 */
[----:B---3--:R-:W-:-:S11]  /*0130*/  FSETP.GT.AND P0, PT, R9, R0, PT ;  /* 0x000000000900720b */ /* 0x008fd60003f04000 */
[----:B------:R-:W-:-:S04]  /*0140*/  @!P1 FSEL R9, R9, R0, P0 ;  /* 0x0000000009099208 */ /* 0x000fc80000000000 */
[C---:B----4-:R-:W-:Y:S02]  /*0150*/  FSETP.GT.AND P0, PT, R9.reuse, R6, PT ;  /* 0x000000060900720b */ /* 0x050fe40003f04000 */
[----:B------:R-:W-:-:S11]  /*0160*/  FSETP.NAN.AND P1, PT, R9, R9, PT ;  /* 0x000000090900720b */ /* 0x000fd60003f28000 */
[----:B------:R-:W-:-:S04]  /*0170*/  @!P0 FSEL R9, R9, R6, P1 ;  /* 0x0000000609098208 */ /* 0x000fc80000800000 */
[C---:B-----5:R-:W-:Y:S02]  /*0180*/  FSETP.GT.AND P0, PT, R9.reuse, R8, PT ;  /* 0x000000080900720b */ /* 0x060fe40003f04000 */
[----:B------:R-:W-:-:S11]  /*0190*/  FSETP.NAN.AND P1, PT, R9, R9, PT ;  /* 0x000000090900720b */ /* 0x000fd60003f28000 */
[----:B------:R-:W-:-:S05]  /*01a0*/  @!P0 FSEL R9, R9, R8, P1 ;  /* 0x0000000809098208 */ /* 0x000fca0000800000 */
[----:B------:R-:W-:Y:S02]  /*01b0*/  FADD R9, R2, -R9 ;  /* 0x8000000902097221 */ /* 0x000fe40000000000 */
[----:B------:R-:W1:Y:S02]  /*01c0*/  LDC.64 R2, c[0x0][0x218] ;  /* 0x00008600ff027b82 */ /* 0x000e640000000a00 */
[----:B------:R-:W-:-:S04]  /*01d0*/  FMUL R9, R9, 0.0625 ;  /* 0x3d80000009097820 */ /* 0x000fc80000400000 */
[----:B------:R-:W-:-:S05]  /*01e0*/  FMUL R9, R9, 1.4426950216293334961 ;  /* 0x3fb8aa3b09097820 */ /* 0x000fca0000400000 */
[----:B------:R-:W-:-:S13]  /*01f0*/  FSETP.GEU.AND P0, PT, R9, -126, PT ;  /* 0xc2fc00000900780b */ /* 0x000fda0003f0e000 */
[----:B------:R-:W-:Y:S01]  /*0200*/  @!P0 FMUL R9, R9, 0.5 ;  /* 0x3f00000009098820 */ /* 0x000fe20000400000 */
[----:B-1----:R-:W-:-:S03]  /*0210*/  IMAD.WIDE R2, R7, 0x4, R2 ;  /* 0x0000000407027825 */ /* 0x002fc600078e0202 */
[----:B------:R-:W1:Y:S02]  /*0220*/  MUFU.EX2 R5, R9 ;  /* 0x0000000900057308 */ /* 0x000e640000000800 */
[----:B-1----:R-:W-:-:S05]  /*0230*/  @!P0 FMUL R5, R5, R5 ;  /* 0x0000000505058220 */ /* 0x002fca0000400000 */
[----:B------:R-:W-:Y:S01]  /*0240*/  STG.E desc[UR4][R2.64], R5 ;  /* 0x0000000502007986 */ /* 0x000fe2000c101904 */
[----:B------:R-:W-:Y:S05]  /*0250*/  EXIT ;  /* 0x000000000000794d */ /* 0x000fea0003800000 */
.L_x_0:
[----:B------:R-:W-:-:S00]  /*0260*/  BRA `(.L_x_0) ;  /* 0xfffffffc00fc7947 */ /* 0x000fc0000383ffff */
[----:B------:R-:W-:-:S00]  /*0270*/  NOP ;  /* 0x0000000000007918 */ /* 0x000fc00000000000 */
        /* <DEDUP_REMOVED lines=8> */
.L_x_1:


//--------------------- .nv.constant0.triton_poi_fused__softmax_63 --------------------------
	.section	.nv.constant0.triton_poi_fused__softmax_63,"a",@progbits
	.sectionflags	@""
	.align	4
.nv.constant0.triton_poi_fused__softmax_63:
	.zero		548
